//
// Generated by NVIDIA NVVM Compiler
//
// Compiler Build ID: CL-36424714
// Cuda compilation tools, release 13.0, V13.0.88
// Based on NVVM 20.0.0
//

.version 9.0
.target sm_100
.address_size 64

	// .globl	_Z8multiplyPfS_S_i

.visible .entry _Z8multiplyPfS_S_i(
	.param .u64 .ptr .align 1 _Z8multiplyPfS_S_i_param_0,
	.param .u64 .ptr .align 1 _Z8multiplyPfS_S_i_param_1,
	.param .u64 .ptr .align 1 _Z8multiplyPfS_S_i_param_2,
	.param .u32 _Z8multiplyPfS_S_i_param_3
)
{
	.reg .pred 	%p<2>;
	.reg .b32 	%r<6>;
	.reg .b32 	%f<4>;
	.reg .b64 	%rd<11>;

	ld.param.u64 	%rd1, [_Z8multiplyPfS_S_i_param_0];
	ld.param.u64 	%rd2, [_Z8multiplyPfS_S_i_param_1];
	ld.param.u64 	%rd3, [_Z8multiplyPfS_S_i_param_2];
	ld.param.u32 	%r2, [_Z8multiplyPfS_S_i_param_3];
	mov.u32 	%r3, %ctaid.x;
	mov.u32 	%r4, %ntid.x;
	mov.u32 	%r5, %tid.x;
	mad.lo.s32 	%r1, %r3, %r4, %r5;
	setp.ge.s32 	%p1, %r1, %r2;
	@%p1 bra 	$L__BB0_2;
	cvta.to.global.u64 	%rd4, %rd1;
	cvta.to.global.u64 	%rd5, %rd2;
	cvta.to.global.u64 	%rd6, %rd3;
	mul.wide.s32 	%rd7, %r1, 4;
	add.s64 	%rd8, %rd4, %rd7;
	ld.global.f32 	%f1, [%rd8];
	add.s64 	%rd9, %rd5, %rd7;
	ld.global.f32 	%f2, [%rd9];
	mul.f32 	%f3, %f1, %f2;
	add.s64 	%rd10, %rd6, %rd7;
	st.global.f32 	[%rd10], %f3;
$L__BB0_2:
	ret;

}


// ===== COMPILED SASS (sm_100) =====

	.target	sm_100

	.elftype	@"ET_EXEC"


//--------------------- .note.nv.tkinfo           --------------------------
	.section	.note.nv.tkinfo,"",@"SHT_NOTE"
	.sectionflags	@"SHF_NOTE_NV_TKINFO"
	.tkinfo
        /*0018*/ 	.word	0x00000002
        /*0030*/ 	.string	""
        /*0030*/ 	.string	"ptxas"
        /*0030*/ 	.string	"Cuda compilation tools, release 13.0, V13.0.88"
        /*0030*/ 	.string	"Build cuda_13.0.r13.0/compiler.36424714_0"
        /*0030*/ 	.string	"-arch sm_100 -m 64 "



//--------------------- .note.nv.cuinfo           --------------------------
	.section	.note.nv.cuinfo,"",@"SHT_NOTE"
	.sectionflags	@"SHF_NOTE_NV_CUINFO"
        /*0018*/ 	.short	0x0002
        /*001a*/ 	.short	0x0064
        /*001c*/ 	.short	0x0082
	.zero		2


//--------------------- .nv.info                  --------------------------
	.section	.nv.info,"",@"SHT_CUDA_INFO"
	.align	4


	//----- nvinfo : EIATTR_REGCOUNT
	.align		4
        /*0000*/ 	.byte	0x04, 0x2f
        /*0002*/ 	.short	(.L_1 - .L_0)
	.align		4
.L_0:
        /*0004*/ 	.word	index@(_Z8multiplyPfS_S_i)
        /*0008*/ 	.word	0x0000000c


	//----- nvinfo : EIATTR_FRAME_SIZE
	.align		4
.L_1:
        /*000c*/ 	.byte	0x04, 0x11
        /*000e*/ 	.short	(.L_3 - .L_2)
	.align		4
.L_2:
        /*0010*/ 	.word	index@(_Z8multiplyPfS_S_i)
        /*0014*/ 	.word	0x00000000


	//----- nvinfo : EIATTR_MIN_STACK_SIZE
	.align		4
.L_3:
        /*0018*/ 	.byte	0x04, 0x12
        /*001a*/ 	.short	(.L_5 - .L_4)
	.align		4
.L_4:
        /*001c*/ 	.word	index@(_Z8multiplyPfS_S_i)
        /*0020*/ 	.word	0x00000000
.L_5:


//--------------------- .nv.compat                --------------------------
	.section	.nv.compat,"",@"SHT_CUDA_COMPAT_INFO"
	.align	4
        /*0000*/ 	.byte	0x02, 0x09, 0x00, 0x00, 0x02, 0x02, 0x01, 0x00, 0x02, 0x05, 0x05, 0x00, 0x03, 0x07, 0x01, 0x01
        /*0010*/ 	.byte	0x02, 0x03, 0x00, 0x00, 0x02, 0x06, 0x01, 0x00, 0x04, 0x0b, 0x08, 0x00, 0x09, 0x00, 0x00, 0x00
        /*0020*/ 	.byte	0x00, 0x00, 0x00, 0x00


//--------------------- .nv.info._Z8multiplyPfS_S_i --------------------------
	.section	.nv.info._Z8multiplyPfS_S_i,"",@"SHT_CUDA_INFO"
	.sectionflags	@""
	.align	4


	//----- nvinfo : EIATTR_CUDA_API_VERSION
	.align		4
        /*0000*/ 	.byte	0x04, 0x37
        /*0002*/ 	.short	(.L_7 - .L_6)
.L_6:
        /*0004*/ 	.word	0x00000082


	//----- nvinfo : EIATTR_KPARAM_INFO
	.align		4
.L_7:
        /*0008*/ 	.byte	0x04, 0x17
        /*000a*/ 	.short	(.L_9 - .L_8)
.L_8:
        /*000c*/ 	.word	0x00000000
        /*0010*/ 	.short	0x0003
        /*0012*/ 	.short	0x0018
        /*0014*/ 	.byte	0x00, 0xf0, 0x11, 0x00


	//----- nvinfo : EIATTR_KPARAM_INFO
	.align		4
.L_9:
        /*0018*/ 	.byte	0x04, 0x17
        /*001a*/ 	.short	(.L_11 - .L_10)
.L_10:
        /*001c*/ 	.word	0x00000000
        /*0020*/ 	.short	0x0002
        /*0022*/ 	.short	0x0010
        /*0024*/ 	.byte	0x00, 0xf5, 0x21, 0x00


	//----- nvinfo : EIATTR_KPARAM_INFO
	.align		4
.L_11:
        /*0028*/ 	.byte	0x04, 0x17
        /*002a*/ 	.short	(.L_13 - .L_12)
.L_12:
        /*002c*/ 	.word	0x00000000
        /*0030*/ 	.short	0x0001
        /*0032*/ 	.short	0x0008
        /*0034*/ 	.byte	0x00, 0xf5, 0x21, 0x00


	//----- nvinfo : EIATTR_KPARAM_INFO
	.align		4
.L_13:
        /*0038*/ 	.byte	0x04, 0x17
        /*003a*/ 	.short	(.L_15 - .L_14)
.L_14:
        /*003c*/ 	.word	0x00000000
        /*0040*/ 	.short	0x0000
        /*0042*/ 	.short	0x0000
        /*0044*/ 	.byte	0x00, 0xf5, 0x21, 0x00


	//----- nvinfo : EIATTR_SPARSE_MMA_MASK
	.align		4
.L_15:
        /*0048*/ 	.byte	0x03, 0x50
        /*004a*/ 	.short	0x0000


	//----- nvinfo : EIATTR_MAXREG_COUNT
	.align		4
        /*004c*/ 	.byte	0x03, 0x1b
        /*004e*/ 	.short	0x00ff


	//----- nvinfo : EIATTR_MERCURY_ISA_VERSION
	.align		4
        /*0050*/ 	.byte	0x03, 0x5f
        /*0052*/ 	.short	0x0101


	//----- nvinfo : EIATTR_VRC_CTA_INIT_COUNT
	.align		4
        /*0054*/ 	.byte	0x02, 0x4a
	.zero		1
	.zero		1


	//----- nvinfo : EIATTR_EXIT_INSTR_OFFSETS
	.align		4
        /*0058*/ 	.byte	0x04, 0x1c
        /*005a*/ 	.short	(.L_17 - .L_16)


	//   ....[0]....
.L_16:
        /*005c*/ 	.word	0x00000070


	//   ....[1]....
        /*0060*/ 	.word	0x00000130


	//----- nvinfo : EIATTR_CBANK_PARAM_SIZE
	.align		4
.L_17:
        /*0064*/ 	.byte	0x03, 0x19
        /*0066*/ 	.short	0x001c


	//----- nvinfo : EIATTR_PARAM_CBANK
	.align		4
        /*0068*/ 	.byte	0x04, 0x0a
        /*006a*/ 	.short	(.L_19 - .L_18)
	.align		4
.L_18:
        /*006c*/ 	.word	index@(.nv.constant0._Z8multiplyPfS_S_i)
        /*0070*/ 	.short	0x0380
        /*0072*/ 	.short	0x001c


	//----- nvinfo : EIATTR_SW_WAR
	.align		4
.L_19:
        /*0074*/ 	.byte	0x04, 0x36
        /*0076*/ 	.short	(.L_21 - .L_20)
.L_20:
        /*0078*/ 	.word	0x00000008
.L_21:


//--------------------- .nv.callgraph             --------------------------
	.section	.nv.callgraph,"",@"SHT_CUDA_CALLGRAPH"
	.align	4
	.sectionentsize	8
	.align		4
        /*0000*/ 	.word	0x00000000
	.align		4
        /*0004*/ 	.word	0xffffffff
	.align		4
        /*0008*/ 	.word	0x00000000
	.align		4
        /*000c*/ 	.word	0xfffffffe
	.align		4
        /*0010*/ 	.word	0x00000000
	.align		4
        /*0014*/ 	.word	0xfffffffd
	.align		4
        /*0018*/ 	.word	0x00000000
	.align		4
        /*001c*/ 	.word	0xfffffffc


//--------------------- .text._Z8multiplyPfS_S_i  --------------------------
	.section	.text._Z8multiplyPfS_S_i,"ax",@progbits
	.align	128
        .global         _Z8multiplyPfS_S_i
        .type           _Z8multiplyPfS_S_i,@function
        .size           _Z8multiplyPfS_S_i,(.L_x_1 - _Z8multiplyPfS_S_i)
        .other          _Z8multiplyPfS_S_i,@"STO_CUDA_ENTRY STV_DEFAULT"
_Z8multiplyPfS_S_i:
.text._Z8multiplyPfS_S_i:
[----:B------:R-:W-:Y:S01]  /*0000*/  LDC R1, c[0x0][0x37c] ;  /* 0x0000df00ff017b82 */ /* 0x000fe20000000800 */
[----:B------:R-:W0:Y:S07]  /*0010*/  S2R R0, SR_TID.X ;  /* 0x0000000000007919 */ /* 0x000e2e0000002100 */
[----:B------:R-:W0:Y:S01]  /*0020*/  S2UR UR4, SR_CTAID.X ;  /* 0x00000000000479c3 */ /* 0x000e220000002500 */
[----:B------:R-:W1:Y:S07]  /*0030*/  LDCU UR5, c[0x0][0x398] ;  /* 0x00007300ff0577ac */ /* 0x000e6e0008000800 */
[----:B------:R-:W0:Y:S02]  /*0040*/  LDC R9, c[0x0][0x360] ;  /* 0x0000d800ff097b82 */ /* 0x000e240000000800 */
[----:B0-----:R-:W-:-:S05]  /*0050*/  IMAD R9, R9, UR4, R0 ;  /* 0x0000000409097c24 */ /* 0x001fca000f8e0200 */
[----:B-1----:R-:W-:-:S13]  /*0060*/  ISETP.GE.AND P0, PT, R9, UR5, PT ;  /* 0x0000000509007c0c */ /* 0x002fda000bf06270 */
[----:B------:R-:W-:Y:S05]  /*0070*/  @P0 EXIT ;  /* 0x000000000000094d */ /* 0x000fea0003800000 */
[----:B------:R-:W0:Y:S01]  /*0080*/  LDC.64 R2, c[0x0][0x380] ;  /* 0x0000e000ff027b82 */ /* 0x000e220000000a00 */
[----:B------:R-:W1:Y:S07]  /*0090*/  LDCU.64 UR4, c[0x0][0x358] ;  /* 0x00006b00ff0477ac */ /* 0x000e6e0008000a00 */
[----:B------:R-:W2:Y:S08]  /*00a0*/  LDC.64 R4, c[0x0][0x388] ;  /* 0x0000e200ff047b82 */ /* 0x000eb00000000a00 */
[----:B------:R-:W3:Y:S01]  /*00b0*/  LDC.64 R6, c[0x0][0x390] ;  /* 0x0000e400ff067b82 */ /* 0x000ee20000000a00 */
[----:B0-----:R-:W-:-:S06]  /*00c0*/  IMAD.WIDE R2, R9, 0x4, R2 ;  /* 0x0000000409027825 */ /* 0x001fcc00078e0202 */
[----:B-1----:R-:W4:Y:S01]  /*00d0*/  LDG.E R2, desc[UR4][R2.64] ;  /* 0x0000000402027981 */ /* 0x002f22000c1e1900 */
[----:B--2---:R-:W-:-:S06]  /*00e0*/  IMAD.WIDE R4, R9, 0x4, R4 ;  /* 0x0000000409047825 */ /* 0x004fcc00078e0204 */
[----:B------:R-:W4:Y:S01]  /*00f0*/  LDG.E R5, desc[UR4][R4.64] ;  /* 0x0000000404057981 */ /* 0x000f22000c1e1900 */
[----:B---3--:R-:W-:-:S04]  /*0100*/  IMAD.WIDE R6, R9, 0x4, R6 ;  /* 0x0000000409067825 */ /* 0x008fc800078e0206 */
[----:B----4-:R-:W-:-:S05]  /*0110*/  FMUL R9, R2, R5 ;  /* 0x0000000502097220 */ /* 0x010fca0000400000 */
[----:B------:R-:W-:Y:S01]  /*0120*/  STG.E desc[UR4][R6.64], R9 ;  /* 0x0000000906007986 */ /* 0x000fe2000c101904 */
[----:B------:R-:W-:Y:S05]  /*0130*/  EXIT ;  /* 0x000000000000794d */ /* 0x000fea0003800000 */
.L_x_0:
[----:B------:R-:W-:-:S00]  /*0140*/  BRA `(.L_x_0) ;  /* 0xfffffffc00fc7947 */ /* 0x000fc0000383ffff */
[----:B------:R-:W-:-:S00]  /*0150*/  NOP ;  /* 0x0000000000007918 */ /* 0x000fc00000000000 */
        /* <DEDUP_REMOVED lines=10> */
.L_x_1:


//--------------------- .nv.shared.reserved.0     --------------------------
	.section	.nv.shared.reserved.0,"aw",@nobits
	.weak		__nv_reservedSMEM_offset_0_alias
	.size		__nv_reservedSMEM_offset_0_alias, 0, 64
	.other		__nv_reservedSMEM_offset_0_alias,@"STO_CUDA_RESERVED_SHARED STV_DEFAULT"
__nv_reservedSMEM_offset_0_alias:
	.zero		0
	.zero		64


//--------------------- .nv.constant0._Z8multiplyPfS_S_i --------------------------
	.section	.nv.constant0._Z8multiplyPfS_S_i,"a",@progbits
	.sectionflags	@""
	.align	4
.nv.constant0._Z8multiplyPfS_S_i:
	.zero		924


//--------------------- SYMBOLS --------------------------

	.type		.nv.reservedSmem.offset0,@object
	.size		.nv.reservedSmem.offset0,0x4
